	.headerflags	@"EF_CUDA_TEXMODE_UNIFIED EF_CUDA_64BIT_ADDRESS EF_CUDA_ACCELERATORS EF_CUDA_SM90 EF_CUDA_VIRTUAL_SM(EF_CUDA_SM90)"
	.elftype	@"ET_EXEC"


//--------------------- .nv.info                  --------------------------
	.section	.nv.info,"",@"SHT_CUDA_INFO"
	.align	4


	//----- nvinfo : EIATTR_REGCOUNT
	.align		4
        /*0000*/ 	.byte	0x04, 0x2f
        /*0002*/ 	.short	(.L_1 - .L_0)
	.align		4
.L_0:
        /*0004*/ 	.word	index@(triton_poi_fused_mul_49)
        /*0008*/ 	.word	0x0000000c


	//----- nvinfo : EIATTR_MIN_STACK_SIZE
	.align		4
.L_1:
        /*000c*/ 	.byte	0x04, 0x12
        /*000e*/ 	.short	(.L_3 - .L_2)
	.align		4
.L_2:
        /*0010*/ 	.word	index@(triton_poi_fused_mul_49)
        /*0014*/ 	.word	0x00000000


	//----- nvinfo : EIATTR_FRAME_SIZE
	.align		4
.L_3:
        /*0018*/ 	.byte	0x04, 0x11
        /*001a*/ 	.short	(.L_5 - .L_4)
	.align		4
.L_4:
        /*001c*/ 	.word	index@(triton_poi_fused_mul_49)
        /*0020*/ 	.word	0x00000000


	//----- nvinfo : EIATTR_MIN_STACK_SIZE
	.align		4
.L_5:
        /*0024*/ 	.byte	0x04, 0x12
        /*0026*/ 	.short	(.L_7 - .L_6)
	.align		4
.L_6:
        /*0028*/ 	.word	index@(triton_poi_fused_mul_49)
        /*002c*/ 	.word	0x00000000
.L_7:


//--------------------- .nv.info.triton_poi_fused_mul_49 --------------------------
	.section	.nv.info.triton_poi_fused_mul_49,"",@"SHT_CUDA_INFO"
	.sectionflags	@""
	.align	4


	//----- nvinfo : EIATTR_CUDA_API_VERSION
	.align		4
        /*0000*/ 	.byte	0x04, 0x37
        /*0002*/ 	.short	(.L_9 - .L_8)
.L_8:
        /*0004*/ 	.word	0x0000007c


	//----- nvinfo : EIATTR_KPARAM_INFO
	.align		4
.L_9:
        /*0008*/ 	.byte	0x04, 0x17
        /*000a*/ 	.short	(.L_11 - .L_10)
.L_10:
        /*000c*/ 	.word	0x00000000
        /*0010*/ 	.short	0x0003
        /*0012*/ 	.short	0x0018
        /*0014*/ 	.byte	0x00, 0xf0, 0x11, 0x00


	//----- nvinfo : EIATTR_KPARAM_INFO
	.align		4
.L_11:
        /*0018*/ 	.byte	0x04, 0x17
        /*001a*/ 	.short	(.L_13 - .L_12)
.L_12:
        /*001c*/ 	.word	0x00000000
        /*0020*/ 	.short	0x0002
        /*0022*/ 	.short	0x0010
        /*0024*/ 	.byte	0x00, 0xf4, 0x21, 0x00


	//----- nvinfo : EIATTR_KPARAM_INFO
	.align		4
.L_13:
        /*0028*/ 	.byte	0x04, 0x17
        /*002a*/ 	.short	(.L_15 - .L_14)
.L_14:
        /*002c*/ 	.word	0x00000000
        /*0030*/ 	.short	0x0001
        /*0032*/ 	.short	0x0008
        /*0034*/ 	.byte	0x00, 0xf4, 0x21, 0x00


	//----- nvinfo : EIATTR_KPARAM_INFO
	.align		4
.L_15:
        /*0038*/ 	.byte	0x04, 0x17
        /*003a*/ 	.short	(.L_17 - .L_16)
.L_16:
        /*003c*/ 	.word	0x00000000
        /*0040*/ 	.short	0x0000
        /*0042*/ 	.short	0x0000
        /*0044*/ 	.byte	0x00, 0xf4, 0x21, 0x00


	//----- nvinfo : EIATTR_SPARSE_MMA_MASK
	.align		4
.L_17:
        /*0048*/ 	.byte	0x03, 0x50
        /*004a*/ 	.short	0x0000


	//----- nvinfo : EIATTR_MAXREG_COUNT
	.align		4
        /*004c*/ 	.byte	0x03, 0x1b
        /*004e*/ 	.short	0x00ff


	//----- nvinfo : EIATTR_EXIT_INSTR_OFFSETS
	.align		4
        /*0050*/ 	.byte	0x04, 0x1c
        /*0052*/ 	.short	(.L_19 - .L_18)


	//   ....[0]....
.L_18:
        /*0054*/ 	.word	0x00000120


	//   ....[1]....
        /*0058*/ 	.word	0x00000140


	//----- nvinfo : EIATTR_REQNTID
	.align		4
.L_19:
        /*005c*/ 	.byte	0x04, 0x10
        /*005e*/ 	.short	(.L_21 - .L_20)
.L_20:
        /*0060*/ 	.word	0x00000020
        /*0064*/ 	.word	0x00000001
        /*0068*/ 	.word	0x00000001


	//----- nvinfo : EIATTR_CBANK_PARAM_SIZE
	.align		4
.L_21:
        /*006c*/ 	.byte	0x03, 0x19
        /*006e*/ 	.short	0x001c


	//----- nvinfo : EIATTR_PARAM_CBANK
	.align		4
        /*0070*/ 	.byte	0x04, 0x0a
        /*0072*/ 	.short	(.L_23 - .L_22)
	.align		4
.L_22:
        /*0074*/ 	.word	index@(.nv.constant0.triton_poi_fused_mul_49)
        /*0078*/ 	.short	0x0210
        /*007a*/ 	.short	0x001c


	//----- nvinfo : EIATTR_SW_WAR
	.align		4
.L_23:
        /*007c*/ 	.byte	0x04, 0x36
        /*007e*/ 	.short	(.L_25 - .L_24)
.L_24:
        /*0080*/ 	.word	0x00000008
.L_25:


//--------------------- .nv.callgraph             --------------------------
	.section	.nv.callgraph,"",@"SHT_CUDA_CALLGRAPH"
	.align	4
	.sectionentsize	8
	.align		4
        /*0000*/ 	.word	0x00000000
	.align		4
        /*0004*/ 	.word	0xffffffff
	.align		4
        /*0008*/ 	.word	0x00000000
	.align		4
        /*000c*/ 	.word	0xfffffffe
	.align		4
        /*0010*/ 	.word	0x00000000
	.align		4
        /*0014*/ 	.word	0xfffffffd
	.align		4
        /*0018*/ 	.word	0x00000000
	.align		4
        /*001c*/ 	.word	0xfffffffc


//--------------------- .text.triton_poi_fused_mul_49 --------------------------
	.section	.text.triton_poi_fused_mul_49,"ax",@progbits
	.align	128
        .global         triton_poi_fused_mul_49
        .type           triton_poi_fused_mul_49,@function
        .size           triton_poi_fused_mul_49,(.L_x_1 - triton_poi_fused_mul_49)
        .other          triton_poi_fused_mul_49,@"STO_CUDA_ENTRY STV_DEFAULT"
triton_poi_fused_mul_49:
.text.triton_poi_fused_mul_49:
[----:B------:R-:W0:Y:S02]  /*0000*/  LDC R1, c[0x0][0x28] ;  /* 0x00000a00ff017b82 */ /* 0x000e240000000800 */
[----:B------:R-:W1:Y:S01]  /*0010*/  S2R R8, SR_TID.X ;  /* 0x0000000000087919 */ /* 0x000e620000002100 */
[----:B------:R-:W2:Y:S01]  /*0020*/  LDC.64 R2, c[0x0][0x210] ;  /* 0x00008400ff027b82 */ /* 0x000ea20000000a00 */
[----:B------:R-:W-:Y:S01]  /*0030*/  ULDC.64 UR4, c[0x0][0x208] ;  /* 0x0000820000047ab9 */ /* 0x000fe20000000a00 */
[----:B------:R-:W3:Y:S06]  /*0040*/  S2R R9, SR_CTAID.X ;  /* 0x0000000000097919 */ /* 0x000eec0000002500 */
[----:B------:R-:W4:Y:S08]  /*0050*/  LDC.64 R4, c[0x0][0x218] ;  /* 0x00008600ff047b82 */ /* 0x000f300000000a00 */
[----:B------:R-:W5:Y:S01]  /*0060*/  LDC.64 R6, c[0x0][0x220] ;  /* 0x00008800ff067b82 */ /* 0x000f620000000a00 */
[----:B-1----:R-:W-:Y:S01]  /*0070*/  LOP3.LUT R0, R8, 0x3, RZ, 0xc0, !PT ;  /* 0x0000000308007812 */ /* 0x002fe200078ec0ff */
[----:B----4-:R-:W4:Y:S04]  /*0080*/  LDG.E R5, desc[UR4][R4.64] ;  /* 0x0000000404057981 */ /* 0x010f28000c1e1900 */
[----:B---3--:R-:W-:Y:S01]  /*0090*/  IMAD R9, R9, 0x4, R0 ;  /* 0x0000000409097824 */ /* 0x008fe200078e0200 */
[----:B------:R-:W-:-:S03]  /*00a0*/  HFMA2.MMA R0, -RZ, RZ, 0, 0 ;  /* 0x00000000ff007435 */ /* 0x000fc600000001ff */
[C---:B--2---:R-:W-:Y:S01]  /*00b0*/  IMAD.WIDE R2, R9.reuse, 0x4, R2 ;  /* 0x0000000409027825 */ /* 0x044fe200078e0202 */
[----:B------:R-:W-:-:S13]  /*00c0*/  ISETP.GE.AND P0, PT, R9, 0x4, PT ;  /* 0x000000040900780c */ /* 0x000fda0003f06270 */
[----:B------:R-:W4:Y:S01]  /*00d0*/  @!P0 LDG.E R0, desc[UR4][R2.64] ;  /* 0x0000000402008981 */ /* 0x000f22000c1e1900 */
[----:B------:R-:W-:-:S04]  /*00e0*/  LOP3.LUT P0, RZ, R8, 0x1c, RZ, 0xc0, !PT ;  /* 0x0000001c08ff7812 */ /* 0x000fc8000780c0ff */
[C---:B------:R-:W-:Y:S01]  /*00f0*/  ISETP.LT.AND P0, PT, R9.reuse, 0x4, !P0 ;  /* 0x000000040900780c */ /* 0x040fe20004701270 */
[----:B-----5:R-:W-:-:S04]  /*0100*/  IMAD.WIDE R6, R9, 0x4, R6 ;  /* 0x0000000409067825 */ /* 0x020fc800078e0206 */
[----:B----4-:R-:W-:-:S08]  /*0110*/  FMUL R9, R5, R0 ;  /* 0x0000000005097220 */ /* 0x010fd00000400000 */
[----:B------:R-:W-:Y:S05]  /*0120*/  @!P0 EXIT ;  /* 0x000000000000894d */ /* 0x000fea0003800000 */
[----:B------:R-:W-:Y:S01]  /*0130*/  STG.E desc[UR4][R6.64], R9 ;  /* 0x0000000906007986 */ /* 0x000fe2000c101904 */
[----:B------:R-:W-:Y:S05]  /*0140*/  EXIT ;  /* 0x000000000000794d */ /* 0x000fea0003800000 */
.L_x_0:
[----:B------:R-:W-:-:S00]  /*0150*/  BRA `(.L_x_0) ;  /* 0xfffffffc00fc7947 */ /* 0x000fc0000383ffff */
[----:B------:R-:W-:-:S00]  /*0160*/  NOP ;  /* 0x0000000000007918 */ /* 0x000fc00000000000 */
        /* <DEDUP_REMOVED lines=9> */
.L_x_1:


//--------------------- .nv.constant0.triton_poi_fused_mul_49 --------------------------
	.section	.nv.constant0.triton_poi_fused_mul_49,"a",@progbits
	.sectionflags	@""
	.align	4
.nv.constant0.triton_poi_fused_mul_49:
	.zero		556
